//
// Generated by NVIDIA NVVM Compiler
//
// Compiler Build ID: CL-36424714
// Cuda compilation tools, release 13.0, V13.0.88
// Based on NVVM 20.0.0
//

.version 9.0
.target sm_100
.address_size 64

	// .globl	_Z14matmul_advancePiS_S_
// _ZZ14matmul_advancePiS_S_E6buffer has been demoted

.visible .entry _Z14matmul_advancePiS_S_(
	.param .u64 .ptr .align 1 _Z14matmul_advancePiS_S__param_0,
	.param .u64 .ptr .align 1 _Z14matmul_advancePiS_S__param_1,
	.param .u64 .ptr .align 1 _Z14matmul_advancePiS_S__param_2
)
{
	.reg .pred 	%p<5>;
	.reg .b32 	%r<34>;
	.reg .b64 	%rd<19>;
	// demoted variable
	.shared .align 4 .b8 _ZZ14matmul_advancePiS_S_E6buffer[8192];
	ld.param.u64 	%rd2, [_Z14matmul_advancePiS_S__param_0];
	ld.param.u64 	%rd3, [_Z14matmul_advancePiS_S__param_1];
	ld.param.u64 	%rd1, [_Z14matmul_advancePiS_S__param_2];
	cvta.to.global.u64 	%rd4, %rd3;
	cvta.to.global.u64 	%rd5, %rd2;
	mov.u32 	%r6, %ctaid.x;
	mov.u32 	%r7, %ntid.x;
	mov.u32 	%r8, %tid.x;
	mad.lo.s32 	%r1, %r6, %r7, %r8;
	mov.u32 	%r9, %ctaid.y;
	mov.u32 	%r10, %ntid.y;
	mov.u32 	%r11, %tid.y;
	mad.lo.s32 	%r2, %r9, %r10, %r11;
	shl.b32 	%r12, %r1, 3;
	cvt.s64.s32 	%rd6, %r12;
	mov.u32 	%r3, %tid.z;
	cvt.u64.u32 	%rd7, %r3;
	add.s64 	%rd8, %rd6, %rd7;
	shl.b64 	%rd9, %rd8, 2;
	add.s64 	%rd10, %rd5, %rd9;
	ld.global.u32 	%r13, [%rd10];
	shl.b32 	%r14, %r3, 5;
	add.s32 	%r15, %r2, %r14;
	mul.wide.u32 	%rd11, %r15, 4;
	add.s64 	%rd12, %rd4, %rd11;
	ld.global.u32 	%r16, [%rd12];
	mul.lo.s32 	%r17, %r16, %r13;
	shl.b32 	%r18, %r8, 9;
	mov.u32 	%r19, _ZZ14matmul_advancePiS_S_E6buffer;
	add.s32 	%r20, %r19, %r18;
	shl.b32 	%r21, %r11, 5;
	add.s32 	%r4, %r20, %r21;
	shl.b32 	%r22, %r3, 2;
	add.s32 	%r5, %r4, %r22;
	st.shared.u32 	[%r5], %r17;
	bar.sync 	0;
	setp.gt.u32 	%p1, %r3, 3;
	@%p1 bra 	$L__BB0_2;
	ld.shared.u32 	%r23, [%r5+16];
	ld.shared.u32 	%r24, [%r5];
	add.s32 	%r25, %r24, %r23;
	st.shared.u32 	[%r5], %r25;
$L__BB0_2:
	bar.sync 	0;
	setp.gt.u32 	%p2, %r3, 1;
	@%p2 bra 	$L__BB0_4;
	ld.shared.u32 	%r26, [%r5+8];
	ld.shared.u32 	%r27, [%r5];
	add.s32 	%r28, %r27, %r26;
	st.shared.u32 	[%r5], %r28;
$L__BB0_4:
	bar.sync 	0;
	setp.ne.s32 	%p3, %r3, 0;
	@%p3 bra 	$L__BB0_6;
	ld.shared.u32 	%r29, [%r4+4];
	ld.shared.u32 	%r30, [%r5];
	add.s32 	%r31, %r30, %r29;
	st.shared.u32 	[%r5], %r31;
$L__BB0_6:
	setp.ne.s32 	%p4, %r3, 0;
	bar.sync 	0;
	@%p4 bra 	$L__BB0_8;
	ld.shared.u32 	%r32, [%r4];
	shl.b32 	%r33, %r1, 5;
	cvt.s64.s32 	%rd13, %r33;
	cvt.u64.u32 	%rd14, %r2;
	add.s64 	%rd15, %rd13, %rd14;
	cvta.to.global.u64 	%rd16, %rd1;
	shl.b64 	%rd17, %rd15, 2;
	add.s64 	%rd18, %rd16, %rd17;
	st.global.u32 	[%rd18], %r32;
$L__BB0_8:
	ret;

}


// ===== COMPILED SASS (sm_100) =====

	.target	sm_100

	.elftype	@"ET_EXEC"


//--------------------- .note.nv.tkinfo           --------------------------
	.section	.note.nv.tkinfo,"",@"SHT_NOTE"
	.sectionflags	@"SHF_NOTE_NV_TKINFO"
	.tkinfo
        /*0018*/ 	.word	0x00000002
        /*0030*/ 	.string	""
        /*0030*/ 	.string	"ptxas"
        /*0030*/ 	.string	"Cuda compilation tools, release 13.0, V13.0.88"
        /*0030*/ 	.string	"Build cuda_13.0.r13.0/compiler.36424714_0"
        /*0030*/ 	.string	"-arch sm_100 -m 64 "



//--------------------- .note.nv.cuinfo           --------------------------
	.section	.note.nv.cuinfo,"",@"SHT_NOTE"
	.sectionflags	@"SHF_NOTE_NV_CUINFO"
        /*0018*/ 	.short	0x0002
        /*001a*/ 	.short	0x0064
        /*001c*/ 	.short	0x0082
	.zero		2


//--------------------- .nv.info                  --------------------------
	.section	.nv.info,"",@"SHT_CUDA_INFO"
	.align	4


	//----- nvinfo : EIATTR_REGCOUNT
	.align		4
        /*0000*/ 	.byte	0x04, 0x2f
        /*0002*/ 	.short	(.L_1 - .L_0)
	.align		4
.L_0:
        /*0004*/ 	.word	index@(_Z14matmul_advancePiS_S_)
        /*0008*/ 	.word	0x0000000e


	//----- nvinfo : EIATTR_FRAME_SIZE
	.align		4
.L_1:
        /*000c*/ 	.byte	0x04, 0x11
        /*000e*/ 	.short	(.L_3 - .L_2)
	.align		4
.L_2:
        /*0010*/ 	.word	index@(_Z14matmul_advancePiS_S_)
        /*0014*/ 	.word	0x00000000


	//----- nvinfo : EIATTR_MIN_STACK_SIZE
	.align		4
.L_3:
        /*0018*/ 	.byte	0x04, 0x12
        /*001a*/ 	.short	(.L_5 - .L_4)
	.align		4
.L_4:
        /*001c*/ 	.word	index@(_Z14matmul_advancePiS_S_)
        /*0020*/ 	.word	0x00000000
.L_5:


//--------------------- .nv.compat                --------------------------
	.section	.nv.compat,"",@"SHT_CUDA_COMPAT_INFO"
	.align	4
        /*0000*/ 	.byte	0x02, 0x09, 0x00, 0x00, 0x02, 0x02, 0x01, 0x00, 0x02, 0x05, 0x05, 0x00, 0x03, 0x07, 0x01, 0x01
        /*0010*/ 	.byte	0x02, 0x03, 0x00, 0x00, 0x02, 0x06, 0x01, 0x00, 0x04, 0x0b, 0x08, 0x00, 0x09, 0x00, 0x00, 0x00
        /*0020*/ 	.byte	0x00, 0x00, 0x00, 0x00


//--------------------- .nv.info._Z14matmul_advancePiS_S_ --------------------------
	.section	.nv.info._Z14matmul_advancePiS_S_,"",@"SHT_CUDA_INFO"
	.sectionflags	@""
	.align	4


	//----- nvinfo : EIATTR_CUDA_API_VERSION
	.align		4
        /*0000*/ 	.byte	0x04, 0x37
        /*0002*/ 	.short	(.L_7 - .L_6)
.L_6:
        /*0004*/ 	.word	0x00000082


	//----- nvinfo : EIATTR_KPARAM_INFO
	.align		4
.L_7:
        /*0008*/ 	.byte	0x04, 0x17
        /*000a*/ 	.short	(.L_9 - .L_8)
.L_8:
        /*000c*/ 	.word	0x00000000
        /*0010*/ 	.short	0x0002
        /*0012*/ 	.short	0x0010
        /*0014*/ 	.byte	0x00, 0xf5, 0x21, 0x00


	//----- nvinfo : EIATTR_KPARAM_INFO
	.align		4
.L_9:
        /*0018*/ 	.byte	0x04, 0x17
        /*001a*/ 	.short	(.L_11 - .L_10)
.L_10:
        /*001c*/ 	.word	0x00000000
        /*0020*/ 	.short	0x0001
        /*0022*/ 	.short	0x0008
        /*0024*/ 	.byte	0x00, 0xf5, 0x21, 0x00


	//----- nvinfo : EIATTR_KPARAM_INFO
	.align		4
.L_11:
        /*0028*/ 	.byte	0x04, 0x17
        /*002a*/ 	.short	(.L_13 - .L_12)
.L_12:
        /*002c*/ 	.word	0x00000000
        /*0030*/ 	.short	0x0000
        /*0032*/ 	.short	0x0000
        /*0034*/ 	.byte	0x00, 0xf5, 0x21, 0x00


	//----- nvinfo : EIATTR_SPARSE_MMA_MASK
	.align		4
.L_13:
        /*0038*/ 	.byte	0x03, 0x50
        /*003a*/ 	.short	0x0000


	//----- nvinfo : EIATTR_MAXREG_COUNT
	.align		4
        /*003c*/ 	.byte	0x03, 0x1b
        /*003e*/ 	.short	0x00ff


	//----- nvinfo : EIATTR_NUM_BARRIERS
	.align		4
        /*0040*/ 	.byte	0x02, 0x4c
        /*0042*/ 	.byte	0x01
	.zero		1


	//----- nvinfo : EIATTR_MERCURY_ISA_VERSION
	.align		4
        /*0044*/ 	.byte	0x03, 0x5f
        /*0046*/ 	.short	0x0101


	//----- nvinfo : EIATTR_VRC_CTA_INIT_COUNT
	.align		4
        /*0048*/ 	.byte	0x02, 0x4a
	.zero		1
	.zero		1


	//----- nvinfo : EIATTR_EXIT_INSTR_OFFSETS
	.align		4
        /*004c*/ 	.byte	0x04, 0x1c
        /*004e*/ 	.short	(.L_15 - .L_14)


	//   ....[0]....
.L_14:
        /*0050*/ 	.word	0x00000310


	//   ....[1]....
        /*0054*/ 	.word	0x000003a0


	//----- nvinfo : EIATTR_CBANK_PARAM_SIZE
	.align		4
.L_15:
        /*0058*/ 	.byte	0x03, 0x19
        /*005a*/ 	.short	0x0018


	//----- nvinfo : EIATTR_PARAM_CBANK
	.align		4
        /*005c*/ 	.byte	0x04, 0x0a
        /*005e*/ 	.short	(.L_17 - .L_16)
	.align		4
.L_16:
        /*0060*/ 	.word	index@(.nv.constant0._Z14matmul_advancePiS_S_)
        /*0064*/ 	.short	0x0380
        /*0066*/ 	.short	0x0018


	//----- nvinfo : EIATTR_SW_WAR
	.align		4
.L_17:
        /*0068*/ 	.byte	0x04, 0x36
        /*006a*/ 	.short	(.L_19 - .L_18)
.L_18:
        /*006c*/ 	.word	0x00000008
.L_19:


//--------------------- .nv.callgraph             --------------------------
	.section	.nv.callgraph,"",@"SHT_CUDA_CALLGRAPH"
	.align	4
	.sectionentsize	8
	.align		4
        /*0000*/ 	.word	0x00000000
	.align		4
        /*0004*/ 	.word	0xffffffff
	.align		4
        /*0008*/ 	.word	0x00000000
	.align		4
        /*000c*/ 	.word	0xfffffffe
	.align		4
        /*0010*/ 	.word	0x00000000
	.align		4
        /*0014*/ 	.word	0xfffffffd
	.align		4
        /*0018*/ 	.word	0x00000000
	.align		4
        /*001c*/ 	.word	0xfffffffc


//--------------------- .text._Z14matmul_advancePiS_S_ --------------------------
	.section	.text._Z14matmul_advancePiS_S_,"ax",@progbits
	.align	128
        .global         _Z14matmul_advancePiS_S_
        .type           _Z14matmul_advancePiS_S_,@function
        .size           _Z14matmul_advancePiS_S_,(.L_x_1 - _Z14matmul_advancePiS_S_)
        .other          _Z14matmul_advancePiS_S_,@"STO_CUDA_ENTRY STV_DEFAULT"
_Z14matmul_advancePiS_S_:
.text._Z14matmul_advancePiS_S_:
[----:B------:R-:W-:Y:S01]  /*0000*/  LDC R1, c[0x0][0x37c] ;  /* 0x0000df00ff017b82 */ /* 0x000fe20000000800 */
[----:B------:R-:W0:Y:S07]  /*0010*/  S2R R9, SR_TID.X ;  /* 0x0000000000097919 */ /* 0x000e2e0000002100 */
[----:B------:R-:W0:Y:S01]  /*0020*/  S2UR UR4, SR_CTAID.X ;  /* 0x00000000000479c3 */ /* 0x000e220000002500 */
[----:B------:R-:W1:Y:S01]  /*0030*/  LDCU.64 UR8, c[0x0][0x380] ;  /* 0x00007000ff0877ac */ /* 0x000e620008000a00 */
[----:B------:R-:W2:Y:S01]  /*0040*/  S2R R8, SR_TID.Y ;  /* 0x0000000000087919 */ /* 0x000ea20000002200 */
[----:B------:R-:W3:Y:S01]  /*0050*/  LDCU.64 UR6, c[0x0][0x358] ;  /* 0x00006b00ff0677ac */ /* 0x000ee20008000a00 */
[----:B------:R-:W4:Y:S04]  /*0060*/  S2R R11, SR_TID.Z ;  /* 0x00000000000b7919 */ /* 0x000f280000002300 */
[----:B------:R-:W0:Y:S08]  /*0070*/  LDC R2, c[0x0][0x360] ;  /* 0x0000d800ff027b82 */ /* 0x000e300000000800 */
[----:B------:R-:W2:Y:S08]  /*0080*/  S2UR UR5, SR_CTAID.Y ;  /* 0x00000000000579c3 */ /* 0x000eb00000002600 */
[----:B------:R-:W2:Y:S08]  /*0090*/  LDC R0, c[0x0][0x364] ;  /* 0x0000d900ff007b82 */ /* 0x000eb00000000800 */
[----:B------:R-:W5:Y:S01]  /*00a0*/  LDC.64 R4, c[0x0][0x388] ;  /* 0x0000e200ff047b82 */ /* 0x000f620000000a00 */
[----:B0-----:R-:W-:-:S04]  /*00b0*/  IMAD R2, R2, UR4, R9 ;  /* 0x0000000402027c24 */ /* 0x001fc8000f8e0209 */
[----:B------:R-:W-:-:S05]  /*00c0*/  IMAD.SHL.U32 R3, R2, 0x8, RZ ;  /* 0x0000000802037824 */ /* 0x000fca00078e00ff */
[----:B----4-:R-:W-:-:S04]  /*00d0*/  IADD3 R10, P0, PT, R3, R11, RZ ;  /* 0x0000000b030a7210 */ /* 0x010fc80007f1e0ff */
[----:B------:R-:W-:Y:S01]  /*00e0*/  LEA.HI.X.SX32 R3, R3, RZ, 0x1, P0 ;  /* 0x000000ff03037211 */ /* 0x000fe200000f0eff */
[----:B--2---:R-:W-:Y:S01]  /*00f0*/  IMAD R0, R0, UR5, R8 ;  /* 0x0000000500007c24 */ /* 0x004fe2000f8e0208 */
[----:B-1----:R-:W-:-:S03]  /*0100*/  LEA R6, P0, R10, UR8, 0x2 ;  /* 0x000000080a067c11 */ /* 0x002fc6000f8010ff */
[----:B------:R-:W-:-:S04]  /*0110*/  IMAD R7, R11, 0x20, R0 ;  /* 0x000000200b077824 */ /* 0x000fc800078e0200 */
[----:B-----5:R-:W-:Y:S01]  /*0120*/  IMAD.WIDE.U32 R4, R7, 0x4, R4 ;  /* 0x0000000407047825 */ /* 0x020fe200078e0004 */
[----:B------:R-:W-:-:S05]  /*0130*/  LEA.HI.X R7, R10, UR9, R3, 0x2, P0 ;  /* 0x000000090a077c11 */ /* 0x000fca00080f1403 */
[----:B---3--:R-:W2:Y:S04]  /*0140*/  LDG.E R5, desc[UR6][R4.64] ;  /* 0x0000000604057981 */ /* 0x008ea8000c1e1900 */
[----:B------:R-:W2:Y:S01]  /*0150*/  LDG.E R6, desc[UR6][R6.64] ;  /* 0x0000000606067981 */ /* 0x000ea2000c1e1900 */
[----:B------:R-:W0:Y:S01]  /*0160*/  S2UR UR5, SR_CgaCtaId ;  /* 0x00000000000579c3 */ /* 0x000e220000008800 */
[----:B------:R-:W-:Y:S01]  /*0170*/  UMOV UR4, 0x400 ;  /* 0x0000040000047882 */ /* 0x000fe20000000000 */
[C---:B------:R-:W-:Y:S02]  /*0180*/  ISETP.GT.U32.AND P1, PT, R11.reuse, 0x3, PT ;  /* 0x000000030b00780c */ /* 0x040fe40003f24070 */
[----:B------:R-:W-:Y:S01]  /*0190*/  ISETP.GT.U32.AND P0, PT, R11, 0x1, PT ;  /* 0x000000010b00780c */ /* 0x000fe20003f04070 */
[----:B0-----:R-:W-:-:S06]  /*01a0*/  ULEA UR4, UR5, UR4, 0x18 ;  /* 0x0000000405047291 */ /* 0x001fcc000f8ec0ff */
[----:B------:R-:W-:-:S05]  /*01b0*/  LEA R3, R9, UR4, 0x9 ;  /* 0x0000000409037c11 */ /* 0x000fca000f8e48ff */
[----:B------:R-:W-:-:S04]  /*01c0*/  IMAD R8, R8, 0x20, R3 ;  /* 0x0000002008087824 */ /* 0x000fc800078e0203 */
[----:B------:R-:W-:Y:S02]  /*01d0*/  IMAD R10, R11, 0x4, R8 ;  /* 0x000000040b0a7824 */ /* 0x000fe400078e0208 */
[----:B--2---:R-:W-:-:S05]  /*01e0*/  IMAD R3, R6, R5, RZ ;  /* 0x0000000506037224 */ /* 0x004fca00078e02ff */
[----:B------:R-:W-:Y:S01]  /*01f0*/  STS [R10], R3 ;  /* 0x000000030a007388 */ /* 0x000fe20000000800 */
[----:B------:R-:W-:Y:S06]  /*0200*/  BAR.SYNC.DEFER_BLOCKING 0x0 ;  /* 0x0000000000007b1d */ /* 0x000fec0000010000 */
[----:B------:R-:W-:Y:S04]  /*0210*/  @!P1 LDS R4, [R10+0x10] ;  /* 0x000010000a049984 */ /* 0x000fe80000000800 */
[----:B------:R-:W0:Y:S02]  /*0220*/  @!P1 LDS R5, [R10] ;  /* 0x000000000a059984 */ /* 0x000e240000000800 */
[----:B0-----:R-:W-:-:S05]  /*0230*/  @!P1 IMAD.IADD R5, R4, 0x1, R5 ;  /* 0x0000000104059824 */ /* 0x001fca00078e0205 */
[----:B------:R-:W-:Y:S01]  /*0240*/  @!P1 STS [R10], R5 ;  /* 0x000000050a009388 */ /* 0x000fe20000000800 */
[----:B------:R-:W-:Y:S01]  /*0250*/  BAR.SYNC.DEFER_BLOCKING 0x0 ;  /* 0x0000000000007b1d */ /* 0x000fe20000010000 */
[----:B------:R-:W-:-:S05]  /*0260*/  ISETP.NE.AND P1, PT, R11, RZ, PT ;  /* 0x000000ff0b00720c */ /* 0x000fca0003f25270 */
[----:B------:R-:W-:Y:S04]  /*0270*/  @!P0 LDS R4, [R10+0x8] ;  /* 0x000008000a048984 */ /* 0x000fe80000000800 */
[----:B------:R-:W0:Y:S02]  /*0280*/  @!P0 LDS R7, [R10] ;  /* 0x000000000a078984 */ /* 0x000e240000000800 */
[----:B0-----:R-:W-:-:S05]  /*0290*/  @!P0 IMAD.IADD R7, R4, 0x1, R7 ;  /* 0x0000000104078824 */ /* 0x001fca00078e0207 */
[----:B------:R-:W-:Y:S01]  /*02a0*/  @!P0 STS [R10], R7 ;  /* 0x000000070a008388 */ /* 0x000fe20000000800 */
[----:B------:R-:W-:Y:S06]  /*02b0*/  BAR.SYNC.DEFER_BLOCKING 0x0 ;  /* 0x0000000000007b1d */ /* 0x000fec0000010000 */
[----:B------:R-:W-:Y:S04]  /*02c0*/  @!P1 LDS R3, [R8+0x4] ;  /* 0x0000040008039984 */ /* 0x000fe80000000800 */
[----:B------:R-:W0:Y:S02]  /*02d0*/  @!P1 LDS R4, [R10] ;  /* 0x000000000a049984 */ /* 0x000e240000000800 */
[----:B0-----:R-:W-:-:S05]  /*02e0*/  @!P1 IMAD.IADD R3, R3, 0x1, R4 ;  /* 0x0000000103039824 */ /* 0x001fca00078e0204 */
[----:B------:R0:W-:Y:S01]  /*02f0*/  @!P1 STS [R10], R3 ;  /* 0x000000030a009388 */ /* 0x0001e20000000800 */
[----:B------:R-:W-:Y:S06]  /*0300*/  BAR.SYNC.DEFER_BLOCKING 0x0 ;  /* 0x0000000000007b1d */ /* 0x000fec0000010000 */
[----:B------:R-:W-:Y:S05]  /*0310*/  @P1 EXIT ;  /* 0x000000000000194d */ /* 0x000fea0003800000 */
[----:B------:R-:W1:Y:S01]  /*0320*/  LDS R5, [R8] ;  /* 0x0000000008057984 */ /* 0x000e620000000800 */
[----:B------:R-:W2:Y:S01]  /*0330*/  LDCU.64 UR4, c[0x0][0x390] ;  /* 0x00007200ff0477ac */ /* 0x000ea20008000a00 */
[----:B0-----:R-:W-:-:S05]  /*0340*/  IMAD.SHL.U32 R3, R2, 0x20, RZ ;  /* 0x0000002002037824 */ /* 0x001fca00078e00ff */
[----:B------:R-:W-:-:S04]  /*0350*/  IADD3 R0, P0, PT, R0, R3, RZ ;  /* 0x0000000300007210 */ /* 0x000fc80007f1e0ff */
[----:B------:R-:W-:Y:S02]  /*0360*/  LEA.HI.X.SX32 R3, R3, RZ, 0x1, P0 ;  /* 0x000000ff03037211 */ /* 0x000fe400000f0eff */
[----:B--2---:R-:W-:-:S04]  /*0370*/  LEA R2, P0, R0, UR4, 0x2 ;  /* 0x0000000400027c11 */ /* 0x004fc8000f8010ff */
[----:B------:R-:W-:-:S05]  /*0380*/  LEA.HI.X R3, R0, UR5, R3, 0x2, P0 ;  /* 0x0000000500037c11 */ /* 0x000fca00080f1403 */
[----:B-1----:R-:W-:Y:S01]  /*0390*/  STG.E desc[UR6][R2.64], R5 ;  /* 0x0000000502007986 */ /* 0x002fe2000c101906 */
[----:B------:R-:W-:Y:S05]  /*03a0*/  EXIT ;  /* 0x000000000000794d */ /* 0x000fea0003800000 */
.L_x_0:
[----:B------:R-:W-:-:S00]  /*03b0*/  BRA `(.L_x_0) ;  /* 0xfffffffc00fc7947 */ /* 0x000fc0000383ffff */
[----:B------:R-:W-:-:S00]  /*03c0*/  NOP ;  /* 0x0000000000007918 */ /* 0x000fc00000000000 */
        /* <DEDUP_REMOVED lines=11> */
.L_x_1:


//--------------------- .nv.shared._Z14matmul_advancePiS_S_ --------------------------
	.section	.nv.shared._Z14matmul_advancePiS_S_,"aw",@nobits
	.sectionflags	@""
	.align	4
.nv.shared._Z14matmul_advancePiS_S_:
	.zero		9216


//--------------------- .nv.shared.reserved.0     --------------------------
	.section	.nv.shared.reserved.0,"aw",@nobits
	.weak		__nv_reservedSMEM_offset_0_alias
	.size		__nv_reservedSMEM_offset_0_alias, 0, 64
	.other		__nv_reservedSMEM_offset_0_alias,@"STO_CUDA_RESERVED_SHARED STV_DEFAULT"
__nv_reservedSMEM_offset_0_alias:
	.zero		0
	.zero		64


//--------------------- .nv.constant0._Z14matmul_advancePiS_S_ --------------------------
	.section	.nv.constant0._Z14matmul_advancePiS_S_,"a",@progbits
	.sectionflags	@""
	.align	4
.nv.constant0._Z14matmul_advancePiS_S_:
	.zero		920


//--------------------- SYMBOLS --------------------------

	.type		.nv.reservedSmem.offset0,@object
	.size		.nv.reservedSmem.offset0,0x4
	.type		.nv.reservedSmem.cap,@object
	.size		.nv.reservedSmem.cap,0x4
